	.headerflags	@"EF_CUDA_TEXMODE_UNIFIED EF_CUDA_64BIT_ADDRESS EF_CUDA_ACCELERATORS EF_CUDA_SM90 EF_CUDA_VIRTUAL_SM(EF_CUDA_SM90)"
	.elftype	@"ET_EXEC"


//--------------------- .nv.info                  --------------------------
	.section	.nv.info,"",@"SHT_CUDA_INFO"
	.align	4


	//----- nvinfo : EIATTR_REGCOUNT
	.align		4
        /*0000*/ 	.byte	0x04, 0x2f
        /*0002*/ 	.short	(.L_1 - .L_0)
	.align		4
.L_0:
        /*0004*/ 	.word	index@(triton_poi_fused__to_copy_9)
        /*0008*/ 	.word	0x0000000a


	//----- nvinfo : EIATTR_MIN_STACK_SIZE
	.align		4
.L_1:
        /*000c*/ 	.byte	0x04, 0x12
        /*000e*/ 	.short	(.L_3 - .L_2)
	.align		4
.L_2:
        /*0010*/ 	.word	index@(triton_poi_fused__to_copy_9)
        /*0014*/ 	.word	0x00000000


	//----- nvinfo : EIATTR_FRAME_SIZE
	.align		4
.L_3:
        /*0018*/ 	.byte	0x04, 0x11
        /*001a*/ 	.short	(.L_5 - .L_4)
	.align		4
.L_4:
        /*001c*/ 	.word	index@(triton_poi_fused__to_copy_9)
        /*0020*/ 	.word	0x00000000


	//----- nvinfo : EIATTR_MIN_STACK_SIZE
	.align		4
.L_5:
        /*0024*/ 	.byte	0x04, 0x12
        /*0026*/ 	.short	(.L_7 - .L_6)
	.align		4
.L_6:
        /*0028*/ 	.word	index@(triton_poi_fused__to_copy_9)
        /*002c*/ 	.word	0x00000000
.L_7:


//--------------------- .nv.info.triton_poi_fused__to_copy_9 --------------------------
	.section	.nv.info.triton_poi_fused__to_copy_9,"",@"SHT_CUDA_INFO"
	.sectionflags	@""
	.align	4


	//----- nvinfo : EIATTR_CUDA_API_VERSION
	.align		4
        /*0000*/ 	.byte	0x04, 0x37
        /*0002*/ 	.short	(.L_9 - .L_8)
.L_8:
        /*0004*/ 	.word	0x0000007c


	//----- nvinfo : EIATTR_KPARAM_INFO
	.align		4
.L_9:
        /*0008*/ 	.byte	0x04, 0x17
        /*000a*/ 	.short	(.L_11 - .L_10)
.L_10:
        /*000c*/ 	.word	0x00000000
        /*0010*/ 	.short	0x0001
        /*0012*/ 	.short	0x0008
        /*0014*/ 	.byte	0x00, 0xf0, 0x11, 0x00


	//----- nvinfo : EIATTR_KPARAM_INFO
	.align		4
.L_11:
        /*0018*/ 	.byte	0x04, 0x17
        /*001a*/ 	.short	(.L_13 - .L_12)
.L_12:
        /*001c*/ 	.word	0x00000000
        /*0020*/ 	.short	0x0000
        /*0022*/ 	.short	0x0000
        /*0024*/ 	.byte	0x00, 0xf4, 0x21, 0x00


	//----- nvinfo : EIATTR_SPARSE_MMA_MASK
	.align		4
.L_13:
        /*0028*/ 	.byte	0x03, 0x50
        /*002a*/ 	.short	0x0000


	//----- nvinfo : EIATTR_MAXREG_COUNT
	.align		4
        /*002c*/ 	.byte	0x03, 0x1b
        /*002e*/ 	.short	0x00ff


	//----- nvinfo : EIATTR_EXIT_INSTR_OFFSETS
	.align		4
        /*0030*/ 	.byte	0x04, 0x1c
        /*0032*/ 	.short	(.L_15 - .L_14)


	//   ....[0]....
.L_14:
        /*0034*/ 	.word	0x00000170


	//   ....[1]....
        /*0038*/ 	.word	0x000001a0


	//----- nvinfo : EIATTR_REQNTID
	.align		4
.L_15:
        /*003c*/ 	.byte	0x04, 0x10
        /*003e*/ 	.short	(.L_17 - .L_16)
.L_16:
        /*0040*/ 	.word	0x00000020
        /*0044*/ 	.word	0x00000001
        /*0048*/ 	.word	0x00000001


	//----- nvinfo : EIATTR_CBANK_PARAM_SIZE
	.align		4
.L_17:
        /*004c*/ 	.byte	0x03, 0x19
        /*004e*/ 	.short	0x000c


	//----- nvinfo : EIATTR_PARAM_CBANK
	.align		4
        /*0050*/ 	.byte	0x04, 0x0a
        /*0052*/ 	.short	(.L_19 - .L_18)
	.align		4
.L_18:
        /*0054*/ 	.word	index@(.nv.constant0.triton_poi_fused__to_copy_9)
        /*0058*/ 	.short	0x0210
        /*005a*/ 	.short	0x000c


	//----- nvinfo : EIATTR_SW_WAR
	.align		4
.L_19:
        /*005c*/ 	.byte	0x04, 0x36
        /*005e*/ 	.short	(.L_21 - .L_20)
.L_20:
        /*0060*/ 	.word	0x00000008
.L_21:


//--------------------- .nv.callgraph             --------------------------
	.section	.nv.callgraph,"",@"SHT_CUDA_CALLGRAPH"
	.align	4
	.sectionentsize	8
	.align		4
        /*0000*/ 	.word	0x00000000
	.align		4
        /*0004*/ 	.word	0xffffffff
	.align		4
        /*0008*/ 	.word	0x00000000
	.align		4
        /*000c*/ 	.word	0xfffffffe
	.align		4
        /*0010*/ 	.word	0x00000000
	.align		4
        /*0014*/ 	.word	0xfffffffd
	.align		4
        /*0018*/ 	.word	0x00000000
	.align		4
        /*001c*/ 	.word	0xfffffffc


//--------------------- .text.triton_poi_fused__to_copy_9 --------------------------
	.section	.text.triton_poi_fused__to_copy_9,"ax",@progbits
	.align	128
        .global         triton_poi_fused__to_copy_9
        .type           triton_poi_fused__to_copy_9,@function
        .size           triton_poi_fused__to_copy_9,(.L_x_1 - triton_poi_fused__to_copy_9)
        .other          triton_poi_fused__to_copy_9,@"STO_CUDA_ENTRY STV_DEFAULT"
triton_poi_fused__to_copy_9:
.text.triton_poi_fused__to_copy_9:
[----:B------:R-:W0:Y:S02]  /*0000*/  LDC R1, c[0x0][0x28] ;  /* 0x00000a00ff017b82 */ /* 0x000e240000000800 */
[----:B------:R-:W1:Y:S01]  /*0010*/  S2R R0, SR_TID.X ;  /* 0x0000000000007919 */ /* 0x000e620000002100 */
[----:B------:R-:W-:Y:S01]  /*0020*/  IMAD.MOV.U32 R7, RZ, RZ, 0x3f000000 ;  /* 0x3f000000ff077424 */ /* 0x000fe200078e00ff */
[----:B------:R-:W2:Y:S01]  /*0030*/  S2R R5, SR_CTAID.X ;  /* 0x0000000000057919 */ /* 0x000ea20000002500 */
[----:B-1----:R-:W-:-:S05]  /*0040*/  IMAD.SHL.U32 R0, R0, 0x2, RZ ;  /* 0x0000000200007824 */ /* 0x002fca00078e00ff */
[----:B------:R-:W-:-:S05]  /*0050*/  LOP3.LUT R0, R0, 0x3e, RZ, 0xc0, !PT ;  /* 0x0000003e00007812 */ /* 0x000fca00078ec0ff */
[----:B--2---:R-:W-:-:S05]  /*0060*/  IMAD R5, R5, 0x40, R0 ;  /* 0x0000004005057824 */ /* 0x004fca00078e0200 */
[----:B------:R-:W-:Y:S02]  /*0070*/  IADD3 R0, R5, 0x1, RZ ;  /* 0x0000000105007810 */ /* 0x000fe40007ffe0ff */
[----:B------:R-:W-:Y:S02]  /*0080*/  I2FP.F32.S32 R2, R5 ;  /* 0x0000000500027245 */ /* 0x000fe40000201400 */
[----:B------:R-:W-:Y:S02]  /*0090*/  I2FP.F32.S32 R0, R0 ;  /* 0x0000000000007245 */ /* 0x000fe40000201400 */
[----:B------:R-:W-:Y:S01]  /*00a0*/  ISETP.GE.AND P0, PT, R5, 0x40, PT ;  /* 0x000000400500780c */ /* 0x000fe20003f06270 */
[----:B------:R-:W-:Y:S02]  /*00b0*/  FADD R2, R2, 0.5 ;  /* 0x3f00000002027421 */ /* 0x000fe40000000000 */
[----:B------:R-:W-:Y:S02]  /*00c0*/  FADD R0, R0, 0.5 ;  /* 0x3f00000000007421 */ /* 0x000fe40000000000 */
[----:B------:R-:W-:-:S02]  /*00d0*/  FFMA R4, R2, R7, -0.5 ;  /* 0xbf00000002047423 */ /* 0x000fc40000000007 */
[----:B------:R-:W1:Y:S01]  /*00e0*/  LDC.64 R2, c[0x0][0x210] ;  /* 0x00008400ff027b82 */ /* 0x000e620000000a00 */
[----:B------:R-:W-:Y:S02]  /*00f0*/  FFMA R0, R0, R7, -0.5 ;  /* 0xbf00000000007423 */ /* 0x000fe40000000007 */
[----:B------:R-:W-:-:S03]  /*0100*/  FMNMX R4, RZ, R4, !PT ;  /* 0x00000004ff047209 */ /* 0x000fc60007800000 */
[----:B------:R-:W-:-:S03]  /*0110*/  FMNMX R0, RZ, R0, !PT ;  /* 0x00000000ff007209 */ /* 0x000fc60007800000 */
[----:B------:R-:W2:Y:S08]  /*0120*/  F2I.TRUNC.NTZ R4, R4 ;  /* 0x0000000400047305 */ /* 0x000eb0000020f100 */
[----:B------:R-:W3:Y:S01]  /*0130*/  F2I.TRUNC.NTZ R6, R0 ;  /* 0x0000000000067305 */ /* 0x000ee2000020f100 */
[----:B-1----:R-:W-:Y:S01]  /*0140*/  IMAD.WIDE R2, R5, 0x8, R2 ;  /* 0x0000000805027825 */ /* 0x002fe200078e0202 */
[----:B--2---:R-:W-:-:S02]  /*0150*/  SHF.R.S32.HI R5, RZ, 0x1f, R4 ;  /* 0x0000001fff057819 */ /* 0x004fc40000011404 */
[----:B---3--:R-:W-:Y:S01]  /*0160*/  SHF.R.S32.HI R7, RZ, 0x1f, R6 ;  /* 0x0000001fff077819 */ /* 0x008fe20000011406 */
[----:B------:R-:W-:Y:S06]  /*0170*/  @P0 EXIT ;  /* 0x000000000000094d */ /* 0x000fec0003800000 */
[----:B------:R-:W-:Y:S02]  /*0180*/  ULDC.64 UR4, c[0x0][0x208] ;  /* 0x0000820000047ab9 */ /* 0x000fe40000000a00 */
[----:B------:R-:W-:Y:S01]  /*0190*/  STG.E.128 desc[UR4][R2.64], R4 ;  /* 0x0000000402007986 */ /* 0x000fe2000c101d04 */
[----:B------:R-:W-:Y:S05]  /*01a0*/  EXIT ;  /* 0x000000000000794d */ /* 0x000fea0003800000 */
.L_x_0:
[----:B------:R-:W-:-:S00]  /*01b0*/  BRA `(.L_x_0) ;  /* 0xfffffffc00fc7947 */ /* 0x000fc0000383ffff */
[----:B------:R-:W-:-:S00]  /*01c0*/  NOP ;  /* 0x0000000000007918 */ /* 0x000fc00000000000 */
        /* <DEDUP_REMOVED lines=11> */
.L_x_1:


//--------------------- .nv.constant0.triton_poi_fused__to_copy_9 --------------------------
	.section	.nv.constant0.triton_poi_fused__to_copy_9,"a",@progbits
	.sectionflags	@""
	.align	4
.nv.constant0.triton_poi_fused__to_copy_9:
	.zero		540
